//
// Generated by NVIDIA NVVM Compiler
//
// Compiler Build ID: CL-36424714
// Cuda compilation tools, release 13.0, V13.0.88
// Based on NVVM 20.0.0
//

.version 9.0
.target sm_100
.address_size 64

	// .globl	_Z3addPiS_S_i

.visible .entry _Z3addPiS_S_i(
	.param .u64 .ptr .align 1 _Z3addPiS_S_i_param_0,
	.param .u64 .ptr .align 1 _Z3addPiS_S_i_param_1,
	.param .u64 .ptr .align 1 _Z3addPiS_S_i_param_2,
	.param .u32 _Z3addPiS_S_i_param_3
)
{
	.reg .pred 	%p<3>;
	.reg .b32 	%r<53>;
	.reg .b64 	%rd<11>;

	ld.param.u64 	%rd4, [_Z3addPiS_S_i_param_0];
	ld.param.u64 	%rd5, [_Z3addPiS_S_i_param_1];
	ld.param.u64 	%rd6, [_Z3addPiS_S_i_param_2];
	ld.param.u32 	%r7, [_Z3addPiS_S_i_param_3];
	mov.u32 	%r8, %tid.x;
	mov.u32 	%r9, %ntid.x;
	mov.u32 	%r10, %ctaid.x;
	mad.lo.s32 	%r1, %r9, %r10, %r8;
	setp.ge.s32 	%p1, %r1, %r7;
	@%p1 bra 	$L__BB0_3;
	cvta.to.global.u64 	%rd7, %rd4;
	cvta.to.global.u64 	%rd8, %rd5;
	cvta.to.global.u64 	%rd9, %rd6;
	mul.wide.s32 	%rd10, %r1, 4;
	add.s64 	%rd1, %rd7, %rd10;
	add.s64 	%rd2, %rd8, %rd10;
	add.s64 	%rd3, %rd9, %rd10;
	ld.global.u32 	%r51, [%rd3];
	mov.b32 	%r52, 0;
$L__BB0_2:
	ld.global.u32 	%r12, [%rd1];
	ld.global.u32 	%r13, [%rd2];
	add.s32 	%r14, %r12, %r13;
	add.s32 	%r15, %r14, %r51;
	add.s32 	%r16, %r15, 1;
	st.global.u32 	[%rd3], %r16;
	ld.global.u32 	%r17, [%rd1];
	ld.global.u32 	%r18, [%rd2];
	add.s32 	%r19, %r17, %r18;
	add.s32 	%r20, %r19, %r16;
	add.s32 	%r21, %r20, 1;
	st.global.u32 	[%rd3], %r21;
	ld.global.u32 	%r22, [%rd1];
	ld.global.u32 	%r23, [%rd2];
	add.s32 	%r24, %r22, %r23;
	add.s32 	%r25, %r24, %r21;
	add.s32 	%r26, %r25, 1;
	st.global.u32 	[%rd3], %r26;
	ld.global.u32 	%r27, [%rd1];
	ld.global.u32 	%r28, [%rd2];
	add.s32 	%r29, %r27, %r28;
	add.s32 	%r30, %r29, %r26;
	add.s32 	%r31, %r30, 1;
	st.global.u32 	[%rd3], %r31;
	ld.global.u32 	%r32, [%rd1];
	ld.global.u32 	%r33, [%rd2];
	add.s32 	%r34, %r32, %r33;
	add.s32 	%r35, %r34, %r31;
	add.s32 	%r36, %r35, 1;
	st.global.u32 	[%rd3], %r36;
	ld.global.u32 	%r37, [%rd1];
	ld.global.u32 	%r38, [%rd2];
	add.s32 	%r39, %r37, %r38;
	add.s32 	%r40, %r39, %r36;
	add.s32 	%r41, %r40, 1;
	st.global.u32 	[%rd3], %r41;
	ld.global.u32 	%r42, [%rd1];
	ld.global.u32 	%r43, [%rd2];
	add.s32 	%r44, %r42, %r43;
	add.s32 	%r45, %r44, %r41;
	add.s32 	%r46, %r45, 1;
	st.global.u32 	[%rd3], %r46;
	ld.global.u32 	%r47, [%rd1];
	ld.global.u32 	%r48, [%rd2];
	add.s32 	%r49, %r47, %r48;
	add.s32 	%r50, %r49, %r46;
	add.s32 	%r51, %r50, 1;
	st.global.u32 	[%rd3], %r51;
	add.s32 	%r52, %r52, 8;
	setp.ne.s32 	%p2, %r52, 1000;
	@%p2 bra 	$L__BB0_2;
$L__BB0_3:
	ret;

}


// ===== COMPILED SASS (sm_100) =====

	.target	sm_100

	.elftype	@"ET_EXEC"


//--------------------- .note.nv.tkinfo           --------------------------
	.section	.note.nv.tkinfo,"",@"SHT_NOTE"
	.sectionflags	@"SHF_NOTE_NV_TKINFO"
	.tkinfo
        /*0018*/ 	.word	0x00000002
        /*0030*/ 	.string	""
        /*0030*/ 	.string	"ptxas"
        /*0030*/ 	.string	"Cuda compilation tools, release 13.0, V13.0.88"
        /*0030*/ 	.string	"Build cuda_13.0.r13.0/compiler.36424714_0"
        /*0030*/ 	.string	"-arch sm_100 -m 64 "



//--------------------- .note.nv.cuinfo           --------------------------
	.section	.note.nv.cuinfo,"",@"SHT_NOTE"
	.sectionflags	@"SHF_NOTE_NV_CUINFO"
        /*0018*/ 	.short	0x0002
        /*001a*/ 	.short	0x0064
        /*001c*/ 	.short	0x0082
	.zero		2


//--------------------- .nv.info                  --------------------------
	.section	.nv.info,"",@"SHT_CUDA_INFO"
	.align	4


	//----- nvinfo : EIATTR_REGCOUNT
	.align		4
        /*0000*/ 	.byte	0x04, 0x2f
        /*0002*/ 	.short	(.L_1 - .L_0)
	.align		4
.L_0:
        /*0004*/ 	.word	index@(_Z3addPiS_S_i)
        /*0008*/ 	.word	0x00000014


	//----- nvinfo : EIATTR_FRAME_SIZE
	.align		4
.L_1:
        /*000c*/ 	.byte	0x04, 0x11
        /*000e*/ 	.short	(.L_3 - .L_2)
	.align		4
.L_2:
        /*0010*/ 	.word	index@(_Z3addPiS_S_i)
        /*0014*/ 	.word	0x00000000


	//----- nvinfo : EIATTR_MIN_STACK_SIZE
	.align		4
.L_3:
        /*0018*/ 	.byte	0x04, 0x12
        /*001a*/ 	.short	(.L_5 - .L_4)
	.align		4
.L_4:
        /*001c*/ 	.word	index@(_Z3addPiS_S_i)
        /*0020*/ 	.word	0x00000000
.L_5:


//--------------------- .nv.compat                --------------------------
	.section	.nv.compat,"",@"SHT_CUDA_COMPAT_INFO"
	.align	4
        /*0000*/ 	.byte	0x02, 0x09, 0x00, 0x00, 0x02, 0x02, 0x01, 0x00, 0x02, 0x05, 0x05, 0x00, 0x03, 0x07, 0x01, 0x01
        /*0010*/ 	.byte	0x02, 0x03, 0x00, 0x00, 0x02, 0x06, 0x01, 0x00, 0x04, 0x0b, 0x08, 0x00, 0x09, 0x00, 0x00, 0x00
        /*0020*/ 	.byte	0x00, 0x00, 0x00, 0x00


//--------------------- .nv.info._Z3addPiS_S_i    --------------------------
	.section	.nv.info._Z3addPiS_S_i,"",@"SHT_CUDA_INFO"
	.sectionflags	@""
	.align	4


	//----- nvinfo : EIATTR_CUDA_API_VERSION
	.align		4
        /*0000*/ 	.byte	0x04, 0x37
        /*0002*/ 	.short	(.L_7 - .L_6)
.L_6:
        /*0004*/ 	.word	0x00000082


	//----- nvinfo : EIATTR_KPARAM_INFO
	.align		4
.L_7:
        /*0008*/ 	.byte	0x04, 0x17
        /*000a*/ 	.short	(.L_9 - .L_8)
.L_8:
        /*000c*/ 	.word	0x00000000
        /*0010*/ 	.short	0x0003
        /*0012*/ 	.short	0x0018
        /*0014*/ 	.byte	0x00, 0xf0, 0x11, 0x00


	//----- nvinfo : EIATTR_KPARAM_INFO
	.align		4
.L_9:
        /*0018*/ 	.byte	0x04, 0x17
        /*001a*/ 	.short	(.L_11 - .L_10)
.L_10:
        /*001c*/ 	.word	0x00000000
        /*0020*/ 	.short	0x0002
        /*0022*/ 	.short	0x0010
        /*0024*/ 	.byte	0x00, 0xf5, 0x21, 0x00


	//----- nvinfo : EIATTR_KPARAM_INFO
	.align		4
.L_11:
        /*0028*/ 	.byte	0x04, 0x17
        /*002a*/ 	.short	(.L_13 - .L_12)
.L_12:
        /*002c*/ 	.word	0x00000000
        /*0030*/ 	.short	0x0001
        /*0032*/ 	.short	0x0008
        /*0034*/ 	.byte	0x00, 0xf5, 0x21, 0x00


	//----- nvinfo : EIATTR_KPARAM_INFO
	.align		4
.L_13:
        /*0038*/ 	.byte	0x04, 0x17
        /*003a*/ 	.short	(.L_15 - .L_14)
.L_14:
        /*003c*/ 	.word	0x00000000
        /*0040*/ 	.short	0x0000
        /*0042*/ 	.short	0x0000
        /*0044*/ 	.byte	0x00, 0xf5, 0x21, 0x00


	//----- nvinfo : EIATTR_SPARSE_MMA_MASK
	.align		4
.L_15:
        /*0048*/ 	.byte	0x03, 0x50
        /*004a*/ 	.short	0x0000


	//----- nvinfo : EIATTR_MAXREG_COUNT
	.align		4
        /*004c*/ 	.byte	0x03, 0x1b
        /*004e*/ 	.short	0x00ff


	//----- nvinfo : EIATTR_MERCURY_ISA_VERSION
	.align		4
        /*0050*/ 	.byte	0x03, 0x5f
        /*0052*/ 	.short	0x0101


	//----- nvinfo : EIATTR_VRC_CTA_INIT_COUNT
	.align		4
        /*0054*/ 	.byte	0x02, 0x4a
	.zero		1
	.zero		1


	//----- nvinfo : EIATTR_EXIT_INSTR_OFFSETS
	.align		4
        /*0058*/ 	.byte	0x04, 0x1c
        /*005a*/ 	.short	(.L_17 - .L_16)


	//   ....[0]....
.L_16:
        /*005c*/ 	.word	0x00000070


	//   ....[1]....
        /*0060*/ 	.word	0x00000dc0


	//----- nvinfo : EIATTR_CBANK_PARAM_SIZE
	.align		4
.L_17:
        /*0064*/ 	.byte	0x03, 0x19
        /*0066*/ 	.short	0x001c


	//----- nvinfo : EIATTR_PARAM_CBANK
	.align		4
        /*0068*/ 	.byte	0x04, 0x0a
        /*006a*/ 	.short	(.L_19 - .L_18)
	.align		4
.L_18:
        /*006c*/ 	.word	index@(.nv.constant0._Z3addPiS_S_i)
        /*0070*/ 	.short	0x0380
        /*0072*/ 	.short	0x001c


	//----- nvinfo : EIATTR_SW_WAR
	.align		4
.L_19:
        /*0074*/ 	.byte	0x04, 0x36
        /*0076*/ 	.short	(.L_21 - .L_20)
.L_20:
        /*0078*/ 	.word	0x00000008
.L_21:


//--------------------- .nv.callgraph             --------------------------
	.section	.nv.callgraph,"",@"SHT_CUDA_CALLGRAPH"
	.align	4
	.sectionentsize	8
	.align		4
        /*0000*/ 	.word	0x00000000
	.align		4
        /*0004*/ 	.word	0xffffffff
	.align		4
        /*0008*/ 	.word	0x00000000
	.align		4
        /*000c*/ 	.word	0xfffffffe
	.align		4
        /*0010*/ 	.word	0x00000000
	.align		4
        /*0014*/ 	.word	0xfffffffd
	.align		4
        /*0018*/ 	.word	0x00000000
	.align		4
        /*001c*/ 	.word	0xfffffffc


//--------------------- .text._Z3addPiS_S_i       --------------------------
	.section	.text._Z3addPiS_S_i,"ax",@progbits
	.align	128
        .global         _Z3addPiS_S_i
        .type           _Z3addPiS_S_i,@function
        .size           _Z3addPiS_S_i,(.L_x_2 - _Z3addPiS_S_i)
        .other          _Z3addPiS_S_i,@"STO_CUDA_ENTRY STV_DEFAULT"
_Z3addPiS_S_i:
.text._Z3addPiS_S_i:
[----:B------:R-:W-:Y:S01]  /*0000*/  LDC R1, c[0x0][0x37c] ;  /* 0x0000df00ff017b82 */ /* 0x000fe20000000800 */
[----:B------:R-:W0:Y:S01]  /*0010*/  S2R R9, SR_TID.X ;  /* 0x0000000000097919 */ /* 0x000e220000002100 */
[----:B------:R-:W0:Y:S01]  /*0020*/  LDCU UR4, c[0x0][0x360] ;  /* 0x00006c00ff0477ac */ /* 0x000e220008000800 */
[----:B------:R-:W0:Y:S01]  /*0030*/  S2R R0, SR_CTAID.X ;  /* 0x0000000000007919 */ /* 0x000e220000002500 */
[----:B------:R-:W1:Y:S01]  /*0040*/  LDCU UR5, c[0x0][0x398] ;  /* 0x00007300ff0577ac */ /* 0x000e620008000800 */
[----:B0-----:R-:W-:-:S05]  /*0050*/  IMAD R9, R0, UR4, R9 ;  /* 0x0000000400097c24 */ /* 0x001fca000f8e0209 */
[----:B-1----:R-:W-:-:S13]  /*0060*/  ISETP.GE.AND P0, PT, R9, UR5, PT ;  /* 0x0000000509007c0c */ /* 0x002fda000bf06270 */
[----:B------:R-:W-:Y:S05]  /*0070*/  @P0 EXIT ;  /* 0x000000000000094d */ /* 0x000fea0003800000 */
[----:B------:R-:W0:Y:S01]  /*0080*/  LDC.64 R2, c[0x0][0x390] ;  /* 0x0000e400ff027b82 */ /* 0x000e220000000a00 */
[----:B------:R-:W1:Y:S07]  /*0090*/  LDCU.64 UR6, c[0x0][0x358] ;  /* 0x00006b00ff0677ac */ /* 0x000e6e0008000a00 */
[----:B------:R-:W2:Y:S08]  /*00a0*/  LDC.64 R4, c[0x0][0x380] ;  /* 0x0000e000ff047b82 */ /* 0x000eb00000000a00 */
[----:B------:R-:W3:Y:S01]  /*00b0*/  LDC.64 R6, c[0x0][0x388] ;  /* 0x0000e200ff067b82 */ /* 0x000ee20000000a00 */
[----:B0-----:R-:W-:-:S05]  /*00c0*/  IMAD.WIDE R2, R9, 0x4, R2 ;  /* 0x0000000409027825 */ /* 0x001fca00078e0202 */
[----:B-1----:R0:W5:Y:S01]  /*00d0*/  LDG.E R11, desc[UR6][R2.64] ;  /* 0x00000006020b7981 */ /* 0x002162000c1e1900 */
[----:B------:R-:W-:Y:S01]  /*00e0*/  UMOV UR4, URZ ;  /* 0x000000ff00047c82 */ /* 0x000fe20008000000 */
[----:B--2---:R-:W-:-:S04]  /*00f0*/  IMAD.WIDE R4, R9, 0x4, R4 ;  /* 0x0000000409047825 */ /* 0x004fc800078e0204 */
[----:B0--3--:R-:W-:-:S07]  /*0100*/  IMAD.WIDE R6, R9, 0x4, R6 ;  /* 0x0000000409067825 */ /* 0x009fce00078e0206 */
.L_x_0:
[----:B--2---:R-:W2:Y:S04]  /*0110*/  LDG.E R0, desc[UR6][R4.64] ;  /* 0x0000000604007981 */ /* 0x004ea8000c1e1900 */
[----:B------:R-:W2:Y:S02]  /*0120*/  LDG.E R8, desc[UR6][R6.64] ;  /* 0x0000000606087981 */ /* 0x000ea4000c1e1900 */
[----:B--2--5:R-:W-:-:S05]  /*0130*/  IADD3 R0, PT, PT, R11, R0, R8 ;  /* 0x000000000b007210 */ /* 0x024fca0007ffe008 */
[----:B------:R-:W-:-:S05]  /*0140*/  VIADD R9, R0, 0x1 ;  /* 0x0000000100097836 */ /* 0x000fca0000000000 */
[----:B------:R0:W-:Y:S04]  /*0150*/  STG.E desc[UR6][R2.64], R9 ;  /* 0x0000000902007986 */ /* 0x0001e8000c101906 */
[----:B------:R-:W2:Y:S04]  /*0160*/  LDG.E R0, desc[UR6][R4.64] ;  /* 0x0000000604007981 */ /* 0x000ea8000c1e1900 */
[----:B------:R-:W2:Y:S02]  /*0170*/  LDG.E R8, desc[UR6][R6.64] ;  /* 0x0000000606087981 */ /* 0x000ea4000c1e1900 */
[----:B--2---:R-:W-:-:S05]  /*0180*/  IADD3 R0, PT, PT, R9, R0, R8 ;  /* 0x0000000009007210 */ /* 0x004fca0007ffe008 */
[----:B------:R-:W-:-:S05]  /*0190*/  VIADD R11, R0, 0x1 ;  /* 0x00000001000b7836 */ /* 0x000fca0000000000 */
[----:B------:R1:W-:Y:S04]  /*01a0*/  STG.E desc[UR6][R2.64], R11 ;  /* 0x0000000b02007986 */ /* 0x0003e8000c101906 */
[----:B------:R-:W2:Y:S04]  /*01b0*/  LDG.E R0, desc[UR6][R4.64] ;  /* 0x0000000604007981 */ /* 0x000ea8000c1e1900 */
[----:B------:R-:W2:Y:S02]  /*01c0*/  LDG.E R8, desc[UR6][R6.64] ;  /* 0x0000000606087981 */ /* 0x000ea4000c1e1900 */
[----:B--2---:R-:W-:-:S05]  /*01d0*/  IADD3 R0, PT, PT, R11, R0, R8 ;  /* 0x000000000b007210 */ /* 0x004fca0007ffe008 */
[----:B------:R-:W-:-:S05]  /*01e0*/  VIADD R13, R0, 0x1 ;  /* 0x00000001000d7836 */ /* 0x000fca0000000000 */
[----:B------:R2:W-:Y:S04]  /*01f0*/  STG.E desc[UR6][R2.64], R13 ;  /* 0x0000000d02007986 */ /* 0x0005e8000c101906 */
[----:B------:R-:W3:Y:S04]  /*0200*/  LDG.E R0, desc[UR6][R4.64] ;  /* 0x0000000604007981 */ /* 0x000ee8000c1e1900 */
[----:B------:R-:W3:Y:S02]  /*0210*/  LDG.E R8, desc[UR6][R6.64] ;  /* 0x0000000606087981 */ /* 0x000ee4000c1e1900 */
[----:B---3--:R-:W-:-:S05]  /*0220*/  IADD3 R0, PT, PT, R13, R0, R8 ;  /* 0x000000000d007210 */ /* 0x008fca0007ffe008 */
[----:B0-----:R-:W-:-:S05]  /*0230*/  VIADD R9, R0, 0x1 ;  /* 0x0000000100097836 */ /* 0x001fca0000000000 */
[----:B------:R0:W-:Y:S04]  /*0240*/  STG.E desc[UR6][R2.64], R9 ;  /* 0x0000000902007986 */ /* 0x0001e8000c101906 */
[----:B------:R-:W3:Y:S04]  /*0250*/  LDG.E R0, desc[UR6][R4.64] ;  /* 0x0000000604007981 */ /* 0x000ee8000c1e1900 */
[----:B------:R-:W3:Y:S02]  /*0260*/  LDG.E R8, desc[UR6][R6.64] ;  /* 0x0000000606087981 */ /* 0x000ee4000c1e1900 */
[----:B---3--:R-:W-:-:S05]  /*0270*/  IADD3 R0, PT, PT, R9, R0, R8 ;  /* 0x0000000009007210 */ /* 0x008fca0007ffe008 */
[----:B-1----:R-:W-:-:S05]  /*0280*/  VIADD R11, R0, 0x1 ;  /* 0x00000001000b7836 */ /* 0x002fca0000000000 */
[----:B------:R1:W-:Y:S04]  /*0290*/  STG.E desc[UR6][R2.64], R11 ;  /* 0x0000000b02007986 */ /* 0x0003e8000c101906 */
[----:B------:R-:W3:Y:S04]  /*02a0*/  LDG.E R0, desc[UR6][R4.64] ;  /* 0x0000000604007981 */ /* 0x000ee8000c1e1900 */
[----:B------:R-:W3:Y:S02]  /*02b0*/  LDG.E R8, desc[UR6][R6.64] ;  /* 0x0000000606087981 */ /* 0x000ee4000c1e1900 */
[----:B---3--:R-:W-:-:S05]  /*02c0*/  IADD3 R0, PT, PT, R11, R0, R8 ;  /* 0x000000000b007210 */ /* 0x008fca0007ffe008 */
[----:B--2---:R-:W-:-:S05]  /*02d0*/  VIADD R13, R0, 0x1 ;  /* 0x00000001000d7836 */ /* 0x004fca0000000000 */
        /* <DEDUP_REMOVED lines=38> */
[----:B---3--:R-:W-:-:S04]  /*0540*/  IADD3 R0, PT, PT, R9, R0, R8 ;  /* 0x0000000009007210 */ /* 0x008fc80007ffe008 */
[----:B-1----:R-:W-:-:S05]  /*0550*/  IADD3 R11, PT, PT, R0, 0x1, RZ ;  /* 0x00000001000b7810 */ /* 0x002fca0007ffe0ff */
        /* <DEDUP_REMOVED lines=48> */
[----:B---3--:R-:W-:-:S04]  /*0860*/  IADD3 R0, PT, PT, R11, R0, R8 ;  /* 0x000000000b007210 */ /* 0x008fc80007ffe008 */
[----:B--2---:R-:W-:-:S05]  /*0870*/  IADD3 R13, PT, PT, R0, 0x1, RZ ;  /* 0x00000001000d7810 */ /* 0x004fca0007ffe0ff */
        /* <DEDUP_REMOVED lines=34> */
[----:B------:R-:W-:-:S05]  /*0aa0*/  VIADD R15, R0, 0x1 ;  /* 0x00000001000f7836 */ /* 0x000fca0000000000 */
[----:B------:R-:W-:Y:S04]  /*0ab0*/  STG.E desc[UR6][R2.64], R15 ;  /* 0x0000000f02007986 */ /* 0x000fe8000c101906 */
[----:B------:R-:W3:Y:S04]  /*0ac0*/  LDG.E R0, desc[UR6][R4.64] ;  /* 0x0000000604007981 */ /* 0x000ee8000c1e1900 */
[----:B------:R-:W3:Y:S02]  /*0ad0*/  LDG.E R8, desc[UR6][R6.64] ;  /* 0x0000000606087981 */ /* 0x000ee4000c1e1900 */
[----:B---3--:R-:W-:-:S05]  /*0ae0*/  IADD3 R0, PT, PT, R15, R0, R8 ;  /* 0x000000000f007210 */ /* 0x008fca0007ffe008 */
[----:B------:R-:W-:-:S05]  /*0af0*/  VIADD R17, R0, 0x1 ;  /* 0x0000000100117836 */ /* 0x000fca0000000000 */
[----:B------:R-:W-:Y:S04]  /*0b00*/  STG.E desc[UR6][R2.64], R17 ;  /* 0x0000001102007986 */ /* 0x000fe8000c101906 */
[----:B------:R-:W3:Y:S04]  /*0b10*/  LDG.E R0, desc[UR6][R4.64] ;  /* 0x0000000604007981 */ /* 0x000ee8000c1e1900 */
[----:B0-----:R-:W3:Y:S02]  /*0b20*/  LDG.E R9, desc[UR6][R6.64] ;  /* 0x0000000606097981 */ /* 0x001ee4000c1e1900 */
[----:B---3--:R-:W-:-:S04]  /*0b30*/  IADD3 R0, PT, PT, R17, R0, R9 ;  /* 0x0000000011007210 */ /* 0x008fc80007ffe009 */
[----:B------:R-:W-:-:S05]  /*0b40*/  IADD3 R9, PT, PT, R0, 0x1, RZ ;  /* 0x0000000100097810 */ /* 0x000fca0007ffe0ff */
        /* <DEDUP_REMOVED lines=32> */
[----:B------:R-:W3:Y:S01]  /*0d50*/  LDG.E R8, desc[UR6][R6.64] ;  /* 0x0000000606087981 */ /* 0x000ee2000c1e1900 */
[----:B------:R-:W-:-:S04]  /*0d60*/  UIADD3 UR4, UPT, UPT, UR4, 0x28, URZ ;  /* 0x0000002804047890 */ /* 0x000fc8000fffe0ff */
[----:B------:R-:W-:Y:S01]  /*0d70*/  UISETP.NE.AND UP0, UPT, UR4, 0x3e8, UPT ;  /* 0x000003e80400788c */ /* 0x000fe2000bf05270 */
[----:B---3--:R-:W-:-:S05]  /*0d80*/  IADD3 R0, PT, PT, R9, R0, R8 ;  /* 0x0000000009007210 */ /* 0x008fca0007ffe008 */
[----:B-1----:R-:W-:-:S05]  /*0d90*/  VIADD R11, R0, 0x1 ;  /* 0x00000001000b7836 */ /* 0x002fca0000000000 */
[----:B------:R2:W-:Y:S01]  /*0da0*/  STG.E desc[UR6][R2.64], R11 ;  /* 0x0000000b02007986 */ /* 0x0005e2000c101906 */
[----:B------:R-:W-:Y:S05]  /*0db0*/  BRA.U UP0, `(.L_x_0) ;  /* 0xfffffff100d47547 */ /* 0x000fea000b83ffff */
[----:B------:R-:W-:Y:S05]  /*0dc0*/  EXIT ;  /* 0x000000000000794d */ /* 0x000fea0003800000 */
.L_x_1:
[----:B------:R-:W-:-:S00]  /*0dd0*/  BRA `(.L_x_1) ;  /* 0xfffffffc00fc7947 */ /* 0x000fc0000383ffff */
[----:B------:R-:W-:-:S00]  /*0de0*/  NOP ;  /* 0x0000000000007918 */ /* 0x000fc00000000000 */
        /* <DEDUP_REMOVED lines=9> */
.L_x_2:


//--------------------- .nv.shared.reserved.0     --------------------------
	.section	.nv.shared.reserved.0,"aw",@nobits
	.weak		__nv_reservedSMEM_offset_0_alias
	.size		__nv_reservedSMEM_offset_0_alias, 0, 64
	.other		__nv_reservedSMEM_offset_0_alias,@"STO_CUDA_RESERVED_SHARED STV_DEFAULT"
__nv_reservedSMEM_offset_0_alias:
	.zero		0
	.zero		64


//--------------------- .nv.constant0._Z3addPiS_S_i --------------------------
	.section	.nv.constant0._Z3addPiS_S_i,"a",@progbits
	.sectionflags	@""
	.align	4
.nv.constant0._Z3addPiS_S_i:
	.zero		924


//--------------------- SYMBOLS --------------------------

	.type		.nv.reservedSmem.offset0,@object
	.size		.nv.reservedSmem.offset0,0x4
